	.headerflags	@"EF_CUDA_TEXMODE_UNIFIED EF_CUDA_64BIT_ADDRESS EF_CUDA_ACCELERATORS EF_CUDA_SM90 EF_CUDA_VIRTUAL_SM(EF_CUDA_SM90)"
	.elftype	@"ET_EXEC"


//--------------------- .nv.info                  --------------------------
	.section	.nv.info,"",@"SHT_CUDA_INFO"
	.align	4


	//----- nvinfo : EIATTR_REGCOUNT
	.align		4
        /*0000*/ 	.byte	0x04, 0x2f
        /*0002*/ 	.short	(.L_3 - .L_2)
	.align		4
.L_2:
        /*0004*/ 	.word	index@(triton_poi_fused_cat_relu_25)
        /*0008*/ 	.word	0x00000028


	//----- nvinfo : EIATTR_MIN_STACK_SIZE
	.align		4
.L_3:
        /*000c*/ 	.byte	0x04, 0x12
        /*000e*/ 	.short	(.L_5 - .L_4)
	.align		4
.L_4:
        /*0010*/ 	.word	index@(triton_poi_fused_cat_relu_25)
        /*0014*/ 	.word	0x00000000


	//----- nvinfo : EIATTR_FRAME_SIZE
	.align		4
.L_5:
        /*0018*/ 	.byte	0x04, 0x11
        /*001a*/ 	.short	(.L_7 - .L_6)
	.align		4
.L_6:
        /*001c*/ 	.word	index@(triton_poi_fused_cat_relu_25)
        /*0020*/ 	.word	0x00000000


	//----- nvinfo : EIATTR_MIN_STACK_SIZE
	.align		4
.L_7:
        /*0024*/ 	.byte	0x04, 0x12
        /*0026*/ 	.short	(.L_9 - .L_8)
	.align		4
.L_8:
        /*0028*/ 	.word	index@(triton_poi_fused_cat_relu_25)
        /*002c*/ 	.word	0x00000000
.L_9:


//--------------------- .nv.info.triton_poi_fused_cat_relu_25 --------------------------
	.section	.nv.info.triton_poi_fused_cat_relu_25,"",@"SHT_CUDA_INFO"
	.sectionflags	@""
	.align	4


	//----- nvinfo : EIATTR_CUDA_API_VERSION
	.align		4
        /*0000*/ 	.byte	0x04, 0x37
        /*0002*/ 	.short	(.L_11 - .L_10)
.L_10:
        /*0004*/ 	.word	0x0000007c


	//----- nvinfo : EIATTR_KPARAM_INFO
	.align		4
.L_11:
        /*0008*/ 	.byte	0x04, 0x17
        /*000a*/ 	.short	(.L_13 - .L_12)
.L_12:
        /*000c*/ 	.word	0x00000000
        /*0010*/ 	.short	0x0007
        /*0012*/ 	.short	0x0038
        /*0014*/ 	.byte	0x00, 0xf0, 0x11, 0x00


	//----- nvinfo : EIATTR_KPARAM_INFO
	.align		4
.L_13:
        /*0018*/ 	.byte	0x04, 0x17
        /*001a*/ 	.short	(.L_15 - .L_14)
.L_14:
        /*001c*/ 	.word	0x00000000
        /*0020*/ 	.short	0x0006
        /*0022*/ 	.short	0x0030
        /*0024*/ 	.byte	0x00, 0xf4, 0x21, 0x00


	//----- nvinfo : EIATTR_KPARAM_INFO
	.align		4
.L_15:
        /*0028*/ 	.byte	0x04, 0x17
        /*002a*/ 	.short	(.L_17 - .L_16)
.L_16:
        /*002c*/ 	.word	0x00000000
        /*0030*/ 	.short	0x0005
        /*0032*/ 	.short	0x0028
        /*0034*/ 	.byte	0x00, 0xf4, 0x21, 0x00


	//----- nvinfo : EIATTR_KPARAM_INFO
	.align		4
.L_17:
        /*0038*/ 	.byte	0x04, 0x17
        /*003a*/ 	.short	(.L_19 - .L_18)
.L_18:
        /*003c*/ 	.word	0x00000000
        /*0040*/ 	.short	0x0004
        /*0042*/ 	.short	0x0020
        /*0044*/ 	.byte	0x00, 0xf4, 0x21, 0x00


	//----- nvinfo : EIATTR_KPARAM_INFO
	.align		4
.L_19:
        /*0048*/ 	.byte	0x04, 0x17
        /*004a*/ 	.short	(.L_21 - .L_20)
.L_20:
        /*004c*/ 	.word	0x00000000
        /*0050*/ 	.short	0x0003
        /*0052*/ 	.short	0x0018
        /*0054*/ 	.byte	0x00, 0xf4, 0x21, 0x00


	//----- nvinfo : EIATTR_KPARAM_INFO
	.align		4
.L_21:
        /*0058*/ 	.byte	0x04, 0x17
        /*005a*/ 	.short	(.L_23 - .L_22)
.L_22:
        /*005c*/ 	.word	0x00000000
        /*0060*/ 	.short	0x0002
        /*0062*/ 	.short	0x0010
        /*0064*/ 	.byte	0x00, 0xf4, 0x21, 0x00


	//----- nvinfo : EIATTR_KPARAM_INFO
	.align		4
.L_23:
        /*0068*/ 	.byte	0x04, 0x17
        /*006a*/ 	.short	(.L_25 - .L_24)
.L_24:
        /*006c*/ 	.word	0x00000000
        /*0070*/ 	.short	0x0001
        /*0072*/ 	.short	0x0008
        /*0074*/ 	.byte	0x00, 0xf4, 0x21, 0x00


	//----- nvinfo : EIATTR_KPARAM_INFO
	.align		4
.L_25:
        /*0078*/ 	.byte	0x04, 0x17
        /*007a*/ 	.short	(.L_27 - .L_26)
.L_26:
        /*007c*/ 	.word	0x00000000
        /*0080*/ 	.short	0x0000
        /*0082*/ 	.short	0x0000
        /*0084*/ 	.byte	0x00, 0xf4, 0x21, 0x00


	//----- nvinfo : EIATTR_SPARSE_MMA_MASK
	.align		4
.L_27:
        /*0088*/ 	.byte	0x03, 0x50
        /*008a*/ 	.short	0x0000


	//----- nvinfo : EIATTR_MAXREG_COUNT
	.align		4
        /*008c*/ 	.byte	0x03, 0x1b
        /*008e*/ 	.short	0x00ff


	//----- nvinfo : EIATTR_EXIT_INSTR_OFFSETS
	.align		4
        /*0090*/ 	.byte	0x04, 0x1c
        /*0092*/ 	.short	(.L_29 - .L_28)


	//   ....[0]....
.L_28:
        /*0094*/ 	.word	0x00000f40


	//----- nvinfo : EIATTR_REQNTID
	.align		4
.L_29:
        /*0098*/ 	.byte	0x04, 0x10
        /*009a*/ 	.short	(.L_31 - .L_30)
.L_30:
        /*009c*/ 	.word	0x00000080
        /*00a0*/ 	.word	0x00000001
        /*00a4*/ 	.word	0x00000001


	//----- nvinfo : EIATTR_CBANK_PARAM_SIZE
	.align		4
.L_31:
        /*00a8*/ 	.byte	0x03, 0x19
        /*00aa*/ 	.short	0x003c


	//----- nvinfo : EIATTR_PARAM_CBANK
	.align		4
        /*00ac*/ 	.byte	0x04, 0x0a
        /*00ae*/ 	.short	(.L_33 - .L_32)
	.align		4
.L_32:
        /*00b0*/ 	.word	index@(.nv.constant0.triton_poi_fused_cat_relu_25)
        /*00b4*/ 	.short	0x0210
        /*00b6*/ 	.short	0x003c


	//----- nvinfo : EIATTR_SW_WAR
	.align		4
.L_33:
        /*00b8*/ 	.byte	0x04, 0x36
        /*00ba*/ 	.short	(.L_35 - .L_34)
.L_34:
        /*00bc*/ 	.word	0x00000008
.L_35:


//--------------------- .nv.callgraph             --------------------------
	.section	.nv.callgraph,"",@"SHT_CUDA_CALLGRAPH"
	.align	4
	.sectionentsize	8
	.align		4
        /*0000*/ 	.word	0x00000000
	.align		4
        /*0004*/ 	.word	0xffffffff
	.align		4
        /*0008*/ 	.word	0x00000000
	.align		4
        /*000c*/ 	.word	0xfffffffe
	.align		4
        /*0010*/ 	.word	0x00000000
	.align		4
        /*0014*/ 	.word	0xfffffffd
	.align		4
        /*0018*/ 	.word	0x00000000
	.align		4
        /*001c*/ 	.word	0xfffffffc


//--------------------- .nv.constant4             --------------------------
	.section	.nv.constant4,"a",@progbits
	.align	8
	.align		8
.nv.constant4:
        /*0000*/ 	.dword	_$_str
	.align		8
        /*0008*/ 	.dword	_$_str_$_2


//--------------------- .text.triton_poi_fused_cat_relu_25 --------------------------
	.section	.text.triton_poi_fused_cat_relu_25,"ax",@progbits
	.align	128
        .global         triton_poi_fused_cat_relu_25
        .type           triton_poi_fused_cat_relu_25,@function
        .size           triton_poi_fused_cat_relu_25,(.L_x_1 - triton_poi_fused_cat_relu_25)
        .other          triton_poi_fused_cat_relu_25,@"STO_CUDA_ENTRY STV_DEFAULT"
triton_poi_fused_cat_relu_25:
.text.triton_poi_fused_cat_relu_25:
[----:B------:R-:W-:Y:S01]  /*0000*/  LDC R1, c[0x0][0x28] ;  /* 0x00000a00ff017b82 */ /* 0x000fe20000000800 */
[----:B------:R-:W1:Y:S07]  /*0010*/  S2R R0, SR_TID.X ;  /* 0x0000000000007919 */ /* 0x000e6e0000002100 */
[----:B------:R-:W2:Y:S01]  /*0020*/  LDC.64 R24, c[0x0][0x218] ;  /* 0x00008600ff187b82 */ /* 0x000ea20000000a00 */
[----:B------:R-:W-:Y:S02]  /*0030*/  CS2R R16, SRZ ;  /* 0x0000000000107805 */ /* 0x000fe4000001ff00 */
[----:B------:R-:W-:Y:S01]  /*0040*/  CS2R R18, SRZ ;  /* 0x0000000000127805 */ /* 0x000fe2000001ff00 */
[----:B------:R-:W3:Y:S01]  /*0050*/  S2R R3, SR_CTAID.X ;  /* 0x0000000000037919 */ /* 0x000ee20000002500 */
[----:B------:R-:W-:-:S02]  /*0060*/  CS2R R12, SRZ ;  /* 0x00000000000c7805 */ /* 0x000fc4000001ff00 */
[----:B------:R-:W-:Y:S01]  /*0070*/  CS2R R14, SRZ ;  /* 0x00000000000e7805 */ /* 0x000fe2000001ff00 */
[----:B------:R-:W-:Y:S01]  /*0080*/  ULDC.64 UR4, c[0x0][0x208] ;  /* 0x0000820000047ab9 */ /* 0x000fe20000000a00 */
[----:B------:R-:W4:Y:S08]  /*0090*/  LDC.64 R26, c[0x0][0x210] ;  /* 0x00008400ff1a7b82 */ /* 0x000f300000000a00 */
[----:B------:R-:W5:Y:S01]  /*00a0*/  LDC.64 R22, c[0x0][0x220] ;  /* 0x00008800ff167b82 */ /* 0x000f620000000a00 */
[----:B------:R-:W-:-:S07]  /*00b0*/  CS2R R10, SRZ ;  /* 0x00000000000a7805 */ /* 0x000fce000001ff00 */
[----:B------:R-:W5:Y:S01]  /*00c0*/  LDC.64 R34, c[0x0][0x238] ;  /* 0x00008e00ff227b82 */ /* 0x000f620000000a00 */
[----:B-1----:R-:W-:-:S07]  /*00d0*/  IMAD.SHL.U32 R0, R0, 0x4, RZ ;  /* 0x0000000400007824 */ /* 0x002fce00078e00ff */
[----:B------:R-:W1:Y:S01]  /*00e0*/  LDC.64 R36, c[0x0][0x228] ;  /* 0x00008a00ff247b82 */ /* 0x000e620000000a00 */
[----:B---3--:R-:W-:Y:S02]  /*00f0*/  SHF.R.S32.HI R5, RZ, 0x15, R3 ;  /* 0x00000015ff057819 */ /* 0x008fe40000011403 */
[----:B------:R-:W-:Y:S02]  /*0100*/  LOP3.LUT R0, R0, 0x1fc, RZ, 0xc0, !PT ;  /* 0x000001fc00007812 */ /* 0x000fe400078ec0ff */
[----:B------:R-:W-:-:S03]  /*0110*/  SGXT R5, R5, 0x1 ;  /* 0x000000010505781a */ /* 0x000fc60000000200 */
[----:B------:R-:W-:-:S05]  /*0120*/  IMAD R0, R3, 0x400, R0 ;  /* 0x0000040003007824 */ /* 0x000fca00078e0200 */
[----:B------:R-:W-:Y:S02]  /*0130*/  SHF.R.S32.HI R7, RZ, 0x1f, R0 ;  /* 0x0000001fff077819 */ /* 0x000fe40000011400 */
[-C--:B------:R-:W-:Y:S02]  /*0140*/  LEA.HI R5, R5, R0.reuse, RZ, 0x7 ;  /* 0x0000000005057211 */ /* 0x080fe400078f38ff */
[----:B------:R-:W-:-:S03]  /*0150*/  LEA.HI R7, R7, R0, RZ, 0x7 ;  /* 0x0000000007077211 */ /* 0x000fc600078f38ff */
[----:B------:R-:W-:Y:S01]  /*0160*/  VIADD R5, R5, 0x200 ;  /* 0x0000020005057836 */ /* 0x000fe20000000000 */
[----:B------:R-:W-:-:S04]  /*0170*/  LOP3.LUT R3, R7, 0xffffff80, RZ, 0xc0, !PT ;  /* 0xffffff8007037812 */ /* 0x000fc800078ec0ff */
[----:B------:R-:W-:Y:S01]  /*0180*/  SHF.R.S32.HI R2, RZ, 0x7, R5 ;  /* 0x00000007ff027819 */ /* 0x000fe20000011405 */
[----:B------:R-:W-:-:S04]  /*0190*/  IMAD.IADD R3, R0, 0x1, -R3 ;  /* 0x0000000100037824 */ /* 0x000fc800078e0a03 */
[----:B------:R-:W-:Y:S01]  /*01a0*/  IMAD R2, R2, 0x40, R3 ;  /* 0x0000004002027824 */ /* 0x000fe200078e0203 */
[C---:B------:R-:W-:Y:S01]  /*01b0*/  ISETP.GE.AND P0, PT, R3.reuse, 0x40, PT ;  /* 0x000000400300780c */ /* 0x040fe20003f06270 */
[----:B--2---:R-:W-:-:S04]  /*01c0*/  IMAD.WIDE R24, R3, 0x4, R24 ;  /* 0x0000000403187825 */ /* 0x004fc800078e0218 */
[----:B----4-:R-:W-:-:S08]  /*01d0*/  IMAD.WIDE R8, R2, 0x4, R26 ;  /* 0x0000000402087825 */ /* 0x010fd000078e021a */
[----:B------:R-:W2:Y:S04]  /*01e0*/  @!P0 LDG.E.EL.128 R12, desc[UR4][R24.64] ;  /* 0x00000004180c8981 */ /* 0x000ea8000c2e1d00 */
[----:B------:R3:W4:Y:S01]  /*01f0*/  @!P0 LDG.E.EL.128 R16, desc[UR4][R8.64] ;  /* 0x0000000408108981 */ /* 0x000722000c2e1d00 */
[----:B-----5:R-:W-:Y:S01]  /*0200*/  IMAD.WIDE R22, R3, 0x4, R22 ;  /* 0x0000000403167825 */ /* 0x020fe200078e0216 */
[----:B------:R-:W-:Y:S02]  /*0210*/  CS2R R4, SRZ ;  /* 0x0000000000047805 */ /* 0x000fe4000001ff00 */
[----:B---3--:R-:W-:-:S06]  /*0220*/  CS2R R8, SRZ ;  /* 0x0000000000087805 */ /* 0x008fcc000001ff00 */
[----:B------:R-:W3:Y:S01]  /*0230*/  @!P0 LDG.E.EL.128 R8, desc[UR4][R22.64] ;  /* 0x0000000416088981 */ /* 0x000ee2000c2e1d00 */
[----:B--2---:R-:W-:Y:S02]  /*0240*/  SEL R20, R15, RZ, !P0 ;  /* 0x000000ff0f147207 */ /* 0x004fe40004000000 */
[----:B------:R-:W-:Y:S02]  /*0250*/  SEL R29, R14, RZ, !P0 ;  /* 0x000000ff0e1d7207 */ /* 0x000fe40004000000 */
[----:B----4-:R-:W-:Y:S02]  /*0260*/  SEL R19, R19, RZ, !P0 ;  /* 0x000000ff13137207 */ /* 0x010fe40004000000 */
[----:B------:R-:W-:Y:S02]  /*0270*/  SEL R18, R18, RZ, !P0 ;  /* 0x000000ff12127207 */ /* 0x000fe40004000000 */
[----:B------:R-:W-:Y:S01]  /*0280*/  SEL R28, R13, RZ, !P0 ;  /* 0x000000ff0d1c7207 */ /* 0x000fe20004000000 */
[----:B------:R-:W-:Y:S01]  /*0290*/  FADD R20, R19, -R20 ;  /* 0x8000001413147221 */ /* 0x000fe20000000000 */
[----:B------:R-:W-:Y:S01]  /*02a0*/  SEL R17, R17, RZ, !P0 ;  /* 0x000000ff11117207 */ /* 0x000fe20004000000 */
[----:B------:R-:W-:Y:S01]  /*02b0*/  FADD R29, R18, -R29 ;  /* 0x8000001d121d7221 */ /* 0x000fe20000000000 */
[----:B------:R-:W-:-:S02]  /*02c0*/  SEL R16, R16, RZ, !P0 ;  /* 0x000000ff10107207 */ /* 0x000fc40004000000 */
[----:B------:R-:W-:Y:S01]  /*02d0*/  SEL R19, R12, RZ, !P0 ;  /* 0x000000ff0c137207 */ /* 0x000fe20004000000 */
[----:B------:R-:W-:Y:S01]  /*02e0*/  FADD R28, R17, -R28 ;  /* 0x8000001c111c7221 */ /* 0x000fe20000000000 */
[----:B------:R-:W-:Y:S02]  /*02f0*/  SHF.R.S32.HI R14, RZ, 0x7, R7 ;  /* 0x00000007ff0e7819 */ /* 0x000fe40000011407 */
[----:B------:R-:W-:Y:S01]  /*0300*/  CS2R R6, SRZ ;  /* 0x0000000000067805 */ /* 0x000fe2000001ff00 */
[----:B------:R-:W-:Y:S01]  /*0310*/  FADD R30, R16, -R19 ;  /* 0x80000013101e7221 */ /* 0x000fe20000000000 */
[----:B------:R-:W-:Y:S02]  /*0320*/  CS2R R16, SRZ ;  /* 0x0000000000107805 */ /* 0x000fe4000001ff00 */
[----:B------:R-:W-:Y:S01]  /*0330*/  CS2R R18, SRZ ;  /* 0x0000000000127805 */ /* 0x000fe2000001ff00 */
[----:B------:R-:W-:-:S05]  /*0340*/  IMAD R21, R14, 0x40, R3 ;  /* 0x000000400e157824 */ /* 0x000fca00078e0203 */
[----:B------:R-:W2:Y:S01]  /*0350*/  @!P0 LDG.E.EL.128 R16, desc[UR4][R22.64] ;  /* 0x0000000416108981 */ /* 0x000ea2000c2e1d00 */
[----:B------:R-:W-:Y:S01]  /*0360*/  IMAD.WIDE R26, R21, 0x4, R26 ;  /* 0x00000004151a7825 */ /* 0x000fe200078e021a */
[----:B------:R-:W-:Y:S02]  /*0370*/  CS2R R12, SRZ ;  /* 0x00000000000c7805 */ /* 0x000fe4000001ff00 */
[----:B------:R-:W-:Y:S02]  /*0380*/  CS2R R14, SRZ ;  /* 0x00000000000e7805 */ /* 0x000fe4000001ff00 */
[----:B------:R4:W5:Y:S04]  /*0390*/  @!P0 LDG.E.EL.128 R4, desc[UR4][R26.64] ;  /* 0x000000041a048981 */ /* 0x000968000c2e1d00 */
[----:B------:R1:W5:Y:S01]  /*03a0*/  @!P0 LDG.E.EL.128 R12, desc[UR4][R24.64] ;  /* 0x00000004180c8981 */ /* 0x000362000c2e1d00 */
[----:B---3--:R-:W-:-:S02]  /*03b0*/  SEL R8, R8, RZ, !P0 ;  /* 0x000000ff08087207 */ /* 0x008fc40004000000 */
[----:B----4-:R-:W-:-:S03]  /*03c0*/  SEL R26, R9, RZ, !P0 ;  /* 0x000000ff091a7207 */ /* 0x010fc60004000000 */
[----:B------:R-:W-:Y:S02]  /*03d0*/  FADD R9, R8, 9.9999997473787516356e-06 ;  /* 0x3727c5ac08097421 */ /* 0x000fe40000000000 */
[----:B------:R-:W-:-:S04]  /*03e0*/  FADD R8, R26, 9.9999997473787516356e-06 ;  /* 0x3727c5ac1a087421 */ /* 0x000fc80000000000 */
[----:B------:R-:W3:Y:S01]  /*03f0*/  MUFU.SQRT R9, R9 ;  /* 0x0000000900097308 */ /* 0x000ee20000002000 */
[----:B------:R-:W-:Y:S02]  /*0400*/  SEL R10, R10, RZ, !P0 ;  /* 0x000000ff0a0a7207 */ /* 0x000fe40004000000 */
[----:B------:R-:W-:-:S05]  /*0410*/  SEL R11, R11, RZ, !P0 ;  /* 0x000000ff0b0b7207 */ /* 0x000fca0004000000 */
[----:B------:R-:W4:Y:S01]  /*0420*/  MUFU.SQRT R8, R8 ;  /* 0x0000000800087308 */ /* 0x000f220000002000 */
[----:B------:R-:W-:Y:S01]  /*0430*/  FADD R10, R10, 9.9999997473787516356e-06 ;  /* 0x3727c5ac0a0a7421 */ /* 0x000fe20000000000 */
[----:B------:R-:W-:-:S06]  /*0440*/  FADD R11, R11, 9.9999997473787516356e-06 ;  /* 0x3727c5ac0b0b7421 */ /* 0x000fcc0000000000 */
[----:B------:R-:W1:Y:S01]  /*0450*/  MUFU.SQRT R10, R10 ;  /* 0x0000000a000a7308 */ /* 0x000e620000002000 */
[C---:B---3--:R-:W-:Y:S02]  /*0460*/  FSETP.GT.AND P4, PT, R9.reuse, 8.50705917302346158658e+37, PT ;  /* 0x7e8000000900780b */ /* 0x048fe40003f84000 */
[----:B------:R-:W-:-:S05]  /*0470*/  FSETP.GEU.AND P2, PT, R9, 1.175494350822287508e-38, PT ;  /* 0x008000000900780b */ /* 0x000fca0003f4e000 */
[----:B------:R-:W3:Y:S01]  /*0480*/  MUFU.SQRT R11, R11 ;  /* 0x0000000b000b7308 */ /* 0x000ee20000002000 */
[C---:B----4-:R-:W-:Y:S02]  /*0490*/  FSETP.GT.AND P1, PT, R8.reuse, 8.50705917302346158658e+37, PT ;  /* 0x7e8000000800780b */ /* 0x050fe40003f24000 */
[----:B------:R-:W-:-:S03]  /*04a0*/  FSETP.GEU.AND P3, PT, R8, 1.175494350822287508e-38, PT ;  /* 0x008000000800780b */ /* 0x000fc60003f6e000 */
[----:B------:R-:W-:Y:S01]  /*04b0*/  @P4 FMUL R9, R9, 0.25 ;  /* 0x3e80000009094820 */ /* 0x000fe20000400000 */
[----:B01----:R-:W-:-:S03]  /*04c0*/  FSETP.GT.AND P6, PT, R10, 8.50705917302346158658e+37, PT ;  /* 0x7e8000000a00780b */ /* 0x003fc60003fc4000 */
[----:B------:R-:W-:Y:S01]  /*04d0*/  @!P2 FMUL R9, R9, 16777216 ;  /* 0x4b8000000909a820 */ /* 0x000fe20000400000 */
[----:B---3--:R-:W-:-:S03]  /*04e0*/  FSETP.GT.AND P5, PT, R11, 8.50705917302346158658e+37, PT ;  /* 0x7e8000000b00780b */ /* 0x008fc60003fa4000 */
[----:B------:R-:W-:-:S04]  /*04f0*/  @P1 FMUL R8, R8, 0.25 ;  /* 0x3e80000008081820 */ /* 0x000fc80000400000 */
[----:B------:R-:W-:Y:S01]  /*0500*/  @!P3 FMUL R8, R8, 16777216 ;  /* 0x4b8000000808b820 */ /* 0x000fe20000400000 */
[----:B------:R-:W-:Y:S01]  /*0510*/  MUFU.RCP R9, R9 ;  /* 0x0000000900097308 */ /* 0x000fe20000001000 */
[----:B------:R-:W-:Y:S01]  /*0520*/  IMAD.WIDE R36, R3, 0x4, R36 ;  /* 0x0000000403247825 */ /* 0x000fe200078e0224 */
[----:B--2---:R-:W-:-:S05]  /*0530*/  SEL R16, R16, RZ, !P0 ;  /* 0x000000ff10107207 */ /* 0x004fca0004000000 */
[----:B------:R-:W-:Y:S01]  /*0540*/  FADD R16, R16, 9.9999997473787516356e-06 ;  /* 0x3727c5ac10107421 */ /* 0x000fe20000000000 */
[----:B------:R-:W-:Y:S02]  /*0550*/  SEL R17, R17, RZ, !P0 ;  /* 0x000000ff11117207 */ /* 0x000fe40004000000 */
[----:B------:R-:W-:-:S03]  /*0560*/  SEL R18, R18, RZ, !P0 ;  /* 0x000000ff12127207 */ /* 0x000fc60004000000 */
[----:B------:R-:W0:Y:S01]  /*0570*/  MUFU.SQRT R16, R16 ;  /* 0x0000001000107308 */ /* 0x000e220000002000 */
[----:B------:R-:W-:Y:S01]  /*0580*/  FADD R22, R17, 9.9999997473787516356e-06 ;  /* 0x3727c5ac11167421 */ /* 0x000fe20000000000 */
[----:B------:R-:W-:Y:S01]  /*0590*/  FADD R24, R18, 9.9999997473787516356e-06 ;  /* 0x3727c5ac12187421 */ /* 0x000fe20000000000 */
[----:B-----5:R-:W-:Y:S02]  /*05a0*/  SEL R26, R7, RZ, !P0 ;  /* 0x000000ff071a7207 */ /* 0x020fe40004000000 */
[----:B------:R-:W-:Y:S02]  /*05b0*/  SEL R17, R13, RZ, !P0 ;  /* 0x000000ff0d117207 */ /* 0x000fe40004000000 */
[----:B------:R-:W-:Y:S01]  /*05c0*/  SEL R7, R4, RZ, !P0 ;  /* 0x000000ff04077207 */ /* 0x000fe20004000000 */
[----:B------:R-:W-:Y:S01]  /*05d0*/  IMAD.MOV.U32 R4, RZ, RZ, 0x3e800000 ;  /* 0x3e800000ff047424 */ /* 0x000fe200078e00ff */
[----:B------:R-:W-:Y:S02]  /*05e0*/  SEL R18, R5, RZ, !P0 ;  /* 0x000000ff05127207 */ /* 0x000fe40004000000 */
[----:B------:R-:W-:-:S02]  /*05f0*/  SEL R14, R14, RZ, !P0 ;  /* 0x000000ff0e0e7207 */ /* 0x000fc40004000000 */
[----:B------:R-:W-:Y:S01]  /*0600*/  SEL R23, R6, RZ, !P0 ;  /* 0x000000ff06177207 */ /* 0x000fe20004000000 */
[----:B------:R-:W-:Y:S01]  /*0610*/  FADD R17, R18, -R17 ;  /* 0x8000001112117221 */ /* 0x000fe20000000000 */
[C---:B------:R-:W-:Y:S02]  /*0620*/  FSEL R18, R4.reuse, 1, P4 ;  /* 0x3f80000004127808 */ /* 0x040fe40002000000 */
[----:B------:R-:W-:Y:S01]  /*0630*/  SEL R19, R19, RZ, !P0 ;  /* 0x000000ff13137207 */ /* 0x000fe20004000000 */
[----:B------:R-:W-:Y:S01]  /*0640*/  FADD R6, R23, -R14 ;  /* 0x8000000e17067221 */ /* 0x000fe20000000000 */
[----:B------:R-:W-:Y:S01]  /*0650*/  FSEL R14, R4, 1, P1 ;  /* 0x3f800000040e7808 */ /* 0x000fe20000800000 */
[----:B------:R-:W-:Y:S01]  /*0660*/  @!P2 FMUL R18, R18, 16777216 ;  /* 0x4b8000001212a820 */ /* 0x000fe20000400000 */
[----:B------:R-:W-:Y:S02]  /*0670*/  FSETP.GEU.AND P4, PT, R10, 1.175494350822287508e-38, PT ;  /* 0x008000000a00780b */ /* 0x000fe40003f8e000 */
[----:B0-----:R-:W-:Y:S01]  /*0680*/  FSETP.GT.AND P1, PT, R16, 8.50705917302346158658e+37, PT ;  /* 0x7e8000001000780b */ /* 0x001fe20003f24000 */
[----:B------:R-:W-:Y:S01]  /*0690*/  FADD R19, R19, 9.9999997473787516356e-06 ;  /* 0x3727c5ac13137421 */ /* 0x000fe20000000000 */
[C---:B------:R-:W-:Y:S01]  /*06a0*/  FSETP.GEU.AND P2, PT, R11.reuse, 1.175494350822287508e-38, PT ;  /* 0x008000000b00780b */ /* 0x040fe20003f4e000 */
[----:B------:R-:W-:Y:S01]  /*06b0*/  @!P3 FMUL R14, R14, 16777216 ;  /* 0x4b8000000e0eb820 */ /* 0x000fe20000400000 */
[----:B------:R-:W-:Y:S01]  /*06c0*/  FSETP.GEU.AND P3, PT, R16, 1.175494350822287508e-38, PT ;  /* 0x008000001000780b */ /* 0x000fe20003f6e000 */
[----:B------:R-:W0:Y:S01]  /*06d0*/  MUFU.SQRT R22, R22 ;  /* 0x0000001600167308 */ /* 0x000e220000002000 */
[----:B------:R-:W-:Y:S01]  /*06e0*/  @P6 FMUL R10, R10, 0.25 ;  /* 0x3e8000000a0a6820 */ /* 0x000fe20000400000 */
[----:B------:R-:W-:-:S06]  /*06f0*/  @P5 FMUL R11, R11, 0.25 ;  /* 0x3e8000000b0b5820 */ /* 0x000fcc0000400000 */
[----:B------:R1:W2:Y:S01]  /*0700*/  MUFU.SQRT R5, R19 ;  /* 0x0000001300057308 */ /* 0x0002a20000002000 */
[----:B------:R-:W-:Y:S01]  /*0710*/  SEL R12, R12, RZ, !P0 ;  /* 0x000000ff0c0c7207 */ /* 0x000fe20004000000 */
[----:B------:R-:W-:Y:S01]  /*0720*/  @!P4 FMUL R10, R10, 16777216 ;  /* 0x4b8000000a0ac820 */ /* 0x000fe20000400000 */
[----:B------:R-:W-:Y:S01]  /*0730*/  @P1 FMUL R16, R16, 0.25 ;  /* 0x3e80000010101820 */ /* 0x000fe20000400000 */
[----:B------:R-:W-:-:S04]  /*0740*/  SEL R15, R15, RZ, !P0 ;  /* 0x000000ff0f0f7207 */ /* 0x000fc80004000000 */
[----:B------:R-:W3:Y:S01]  /*0750*/  MUFU.SQRT R13, R24 ;  /* 0x00000018000d7308 */ /* 0x000ee20000002000 */
[----:B------:R-:W-:Y:S01]  /*0760*/  @!P2 FMUL R11, R11, 16777216 ;  /* 0x4b8000000b0ba820 */ /* 0x000fe20000400000 */
[----:B------:R-:W-:Y:S01]  /*0770*/  @!P3 FMUL R16, R16, 16777216 ;  /* 0x4b8000001010b820 */ /* 0x000fe20000400000 */
[----:B------:R-:W-:Y:S01]  /*0780*/  FADD R12, R7, -R12 ;  /* 0x8000000c070c7221 */ /* 0x000fe20000000000 */
[----:B-1----:R-:W-:Y:S01]  /*0790*/  FSEL R19, R4, 1, P6 ;  /* 0x3f80000004137808 */ /* 0x002fe20003000000 */
[----:B------:R-:W-:Y:S01]  /*07a0*/  FADD R31, R26, -R15 ;  /* 0x8000000f1a1f7221 */ /* 0x000fe20000000000 */
[----:B------:R-:W-:Y:S02]  /*07b0*/  FSEL R7, R4, 1, P1 ;  /* 0x3f80000004077808 */ /* 0x000fe40000800000 */
[----:B------:R-:W1:Y:S01]  /*07c0*/  MUFU.RCP R10, R10 ;  /* 0x0000000a000a7308 */ /* 0x000e620000001000 */
[----:B0-----:R-:W-:Y:S01]  /*07d0*/  FSETP.GT.AND P6, PT, R22, 8.50705917302346158658e+37, PT ;  /* 0x7e8000001600780b */ /* 0x001fe20003fc4000 */
[----:B------:R-:W-:Y:S01]  /*07e0*/  FMUL R9, R9, R18 ;  /* 0x0000001209097220 */ /* 0x000fe20000400000 */
[----:B--2---:R-:W-:Y:S01]  /*07f0*/  FSETP.GT.AND P1, PT, R5, 8.50705917302346158658e+37, PT ;  /* 0x7e8000000500780b */ /* 0x004fe20003f24000 */
[----:B------:R-:W-:Y:S01]  /*0800*/  @!P4 FMUL R19, R19, 16777216 ;  /* 0x4b8000001313c820 */ /* 0x000fe20000400000 */
[----:B------:R-:W-:-:S03]  /*0810*/  FSEL R18, R4, 1, P5 ;  /* 0x3f80000004127808 */ /* 0x000fc60002800000 */
[----:B------:R-:W0:Y:S01]  /*0820*/  MUFU.RCP R15, R8 ;  /* 0x00000008000f7308 */ /* 0x000e220000001000 */
[----:B------:R-:W-:Y:S01]  /*0830*/  FSETP.GEU.AND P4, PT, R22, 1.175494350822287508e-38, PT ;  /* 0x008000001600780b */ /* 0x000fe20003f8e000 */
[----:B------:R-:W-:Y:S01]  /*0840*/  @!P3 FMUL R7, R7, 16777216 ;  /* 0x4b8000000707b820 */ /* 0x000fe20000400000 */
[----:B---3--:R-:W-:-:S05]  /*0850*/  FSETP.GT.AND P5, PT, R13, 8.50705917302346158658e+37, PT ;  /* 0x7e8000000d00780b */ /* 0x008fca0003fa4000 */
[----:B------:R-:W2:Y:S01]  /*0860*/  MUFU.RCP R11, R11 ;  /* 0x0000000b000b7308 */ /* 0x000ea20000001000 */
[----:B------:R-:W-:-:S07]  /*0870*/  FSETP.GEU.AND P3, PT, R5, 1.175494350822287508e-38, PT ;  /* 0x008000000500780b */ /* 0x000fce0003f6e000 */
[----:B------:R-:W3:Y:S01]  /*0880*/  MUFU.RCP R8, R16 ;  /* 0x0000001000087308 */ /* 0x000ee20000001000 */
[----:B------:R-:W-:Y:S01]  /*0890*/  @!P2 FMUL R18, R18, 16777216 ;  /* 0x4b8000001212a820 */ /* 0x000fe20000400000 */
[----:B------:R-:W-:Y:S01]  /*08a0*/  FSETP.GEU.AND P2, PT, R13, 1.175494350822287508e-38, PT ;  /* 0x008000000d00780b */ /* 0x000fe20003f4e000 */
[----:B------:R-:W-:Y:S01]  /*08b0*/  @P6 FMUL R22, R22, 0.25 ;  /* 0x3e80000016166820 */ /* 0x000fe20000400000 */
[----:B-1----:R-:W-:Y:S01]  /*08c0*/  FMUL R19, R10, R19 ;  /* 0x000000130a137220 */ /* 0x002fe20000400000 */
[----:B------:R-:W-:Y:S01]  /*08d0*/  @P1 FMUL R5, R5, 0.25 ;  /* 0x3e80000005051820 */ /* 0x000fe20000400000 */
[----:B0-----:R-:W-:Y:S01]  /*08e0*/  FMUL R14, R15, R14 ;  /* 0x0000000e0f0e7220 */ /* 0x001fe20000400000 */
[----:B--2---:R-:W-:Y:S01]  /*08f0*/  FMUL R10, R11, R18 ;  /* 0x000000120b0a7220 */ /* 0x004fe20000400000 */
[----:B------:R-:W-:Y:S01]  /*0900*/  FMUL R18, R9, R12 ;  /* 0x0000000c09127220 */ /* 0x000fe20000400000 */
[----:B------:R-:W-:Y:S01]  /*0910*/  @!P4 FMUL R22, R22, 16777216 ;  /* 0x4b8000001616c820 */ /* 0x000fe20000400000 */
[----:B------:R-:W-:Y:S01]  /*0920*/  @P5 FMUL R13, R13, 0.25 ;  /* 0x3e8000000d0d5820 */ /* 0x000fe20000400000 */
[----:B------:R-:W-:Y:S01]  /*0930*/  @!P3 FMUL R5, R5, 16777216 ;  /* 0x4b8000000505b820 */ /* 0x000fe20000400000 */
[----:B---3--:R-:W-:-:S02]  /*0940*/  FMUL R15, R8, R7 ;  /* 0x00000007080f7220 */ /* 0x008fc40000400000 */
[----:B------:R-:W0:Y:S01]  /*0950*/  LDC.64 R8, c[0x0][0x230] ;  /* 0x00008c00ff087b82 */ /* 0x000e220000000a00 */
[----:B------:R-:W-:Y:S01]  /*0960*/  @!P2 FMUL R13, R13, 16777216 ;  /* 0x4b8000000d0da820 */ /* 0x000fe20000400000 */
[----:B------:R-:W1:Y:S01]  /*0970*/  MUFU.RCP R11, R5 ;  /* 0x00000005000b7308 */ /* 0x000e620000001000 */
[----:B------:R-:W-:Y:S01]  /*0980*/  FMUL R16, R19, R6 ;  /* 0x0000000613107220 */ /* 0x000fe20000400000 */
[C---:B------:R-:W-:Y:S02]  /*0990*/  FSEL R7, R4.reuse, 1, P6 ;  /* 0x3f80000004077808 */ /* 0x040fe40003000000 */
[----:B------:R-:W-:-:S04]  /*09a0*/  FSEL R6, R4, 1, P5 ;  /* 0x3f80000004067808 */ /* 0x000fc80002800000 */
[----:B------:R-:W2:Y:S01]  /*09b0*/  MUFU.RCP R22, R22 ;  /* 0x0000001600167308 */ /* 0x000ea20000001000 */
[----:B------:R-:W-:Y:S01]  /*09c0*/  FSEL R4, R4, 1, P1 ;  /* 0x3f80000004047808 */ /* 0x000fe20000800000 */
[----:B------:R-:W-:-:S06]  /*09d0*/  @!P4 FMUL R7, R7, 16777216 ;  /* 0x4b8000000707c820 */ /* 0x000fcc0000400000 */
[----:B------:R-:W3:Y:S01]  /*09e0*/  MUFU.RCP R13, R13 ;  /* 0x0000000d000d7308 */ /* 0x000ee20000001000 */
[----:B------:R-:W-:Y:S01]  /*09f0*/  @!P3 FMUL R4, R4, 16777216 ;  /* 0x4b8000000404b820 */ /* 0x000fe20000400000 */
[----:B------:R-:W-:-:S03]  /*0a00*/  @!P2 FMUL R6, R6, 16777216 ;  /* 0x4b8000000606a820 */ /* 0x000fc60000400000 */
[----:B-1----:R-:W-:Y:S01]  /*0a10*/  FMUL R11, R11, R4 ;  /* 0x000000040b0b7220 */ /* 0x002fe20000400000 */
[----:B--2---:R-:W-:Y:S01]  /*0a20*/  FMUL R7, R22, R7 ;  /* 0x0000000716077220 */ /* 0x004fe20000400000 */
[----:B------:R-:W-:Y:S01]  /*0a30*/  IMAD.WIDE R22, R21, 0x4, R34 ;  /* 0x0000000415167825 */ /* 0x000fe200078e0222 */
[----:B------:R-:W-:-:S03]  /*0a40*/  ISETP.GT.AND P1, PT, R3, 0x3f, PT ;  /* 0x0000003f0300780c */ /* 0x000fc60003f24270 */
[----:B------:R-:W-:Y:S01]  /*0a50*/  FMUL R31, R10, R31 ;  /* 0x0000001f0a1f7220 */ /* 0x000fe20000400000 */
[----:B------:R-:W-:Y:S01]  /*0a60*/  FMUL R32, R11, R20 ;  /* 0x000000140b207220 */ /* 0x000fe20000400000 */
[----:B------:R-:W-:Y:S01]  /*0a70*/  IMAD.WIDE R34, R2, 0x4, R34 ;  /* 0x0000000402227825 */ /* 0x000fe200078e0222 */
[----:B------:R-:W-:-:S03]  /*0a80*/  CS2R R10, SRZ ;  /* 0x00000000000a7805 */ /* 0x000fc6000001ff00 */
[----:B------:R-:W-:Y:S01]  /*0a90*/  FMUL R17, R14, R17 ;  /* 0x000000110e117220 */ /* 0x000fe20000400000 */
[----:B0-----:R-:W-:Y:S01]  /*0aa0*/  IMAD.WIDE R2, R3, 0x4, R8 ;  /* 0x0000000403027825 */ /* 0x001fe200078e0208 */
[----:B------:R-:W-:-:S03]  /*0ab0*/  CS2R R8, SRZ ;  /* 0x0000000000087805 */ /* 0x000fc6000001ff00 */
[----:B---3--:R-:W-:Y:S01]  /*0ac0*/  FMUL R6, R13, R6 ;  /* 0x000000060d067220 */ /* 0x008fe20000400000 */
[----:B------:R-:W-:Y:S01]  /*0ad0*/  FMUL R30, R15, R30 ;  /* 0x0000001e0f1e7220 */ /* 0x000fe20000400000 */
[----:B------:R-:W-:Y:S02]  /*0ae0*/  CS2R R12, SRZ ;  /* 0x00000000000c7805 */ /* 0x000fe4000001ff00 */
[----:B------:R-:W-:Y:S01]  /*0af0*/  CS2R R14, SRZ ;  /* 0x00000000000e7805 */ /* 0x000fe2000001ff00 */
[----:B------:R-:W-:Y:S01]  /*0b00*/  FMUL R28, R7, R28 ;  /* 0x0000001c071c7220 */ /* 0x000fe20000400000 */
[----:B------:R-:W-:Y:S01]  /*0b10*/  FMUL R29, R6, R29 ;  /* 0x0000001d061d7220 */ /* 0x000fe20000400000 */
[----:B------:R-:W-:Y:S02]  /*0b20*/  CS2R R4, SRZ ;  /* 0x0000000000047805 */ /* 0x000fe4000001ff00 */
[----:B------:R-:W-:Y:S01]  /*0b30*/  CS2R R6, SRZ ;  /* 0x0000000000067805 */ /* 0x000fe2000001ff00 */
[----:B------:R-:W2:Y:S04]  /*0b40*/  @!P0 LDG.E.EL.128 R8, desc[UR4][R36.64] ;  /* 0x0000000424088981 */ /* 0x000ea8000c2e1d00 */
[----:B------:R-:W3:Y:S04]  /*0b50*/  @!P0 LDG.E.EL.128 R12, desc[UR4][R2.64] ;  /* 0x00000004020c8981 */ /* 0x000ee8000c2e1d00 */
[----:B------:R0:W4:Y:S01]  /*0b60*/  @P1 LDG.E.EL.128 R4, desc[UR4][R22.64+-0x100] ;  /* 0xffff000416041981 */ /* 0x000122000c2e1d00 */
[----:B------:R-:W-:-:S02]  /*0b70*/  CS2R R20, SRZ ;  /* 0x0000000000147805 */ /* 0x000fc4000001ff00 */
[----:B------:R-:W-:Y:S02]  /*0b80*/  CS2R R24, SRZ ;  /* 0x0000000000187805 */ /* 0x000fe4000001ff00 */
[----:B------:R-:W-:-:S06]  /*0b90*/  CS2R R26, SRZ ;  /* 0x00000000001a7805 */ /* 0x000fcc000001ff00 */
[----:B------:R-:W5:Y:S01]  /*0ba0*/  @!P0 LDG.E.EL.128 R24, desc[UR4][R2.64] ;  /* 0x0000000402188981 */ /* 0x000f62000c2e1d00 */
[----:B0-----:R-:W-:-:S06]  /*0bb0*/  CS2R R22, SRZ ;  /* 0x0000000000167805 */ /* 0x001fcc000001ff00 */
[----:B------:R-:W5:Y:S01]  /*0bc0*/  @!P0 LDG.E.EL.128 R20, desc[UR4][R36.64] ;  /* 0x0000000424148981 */ /* 0x000f62000c2e1d00 */
[----:B--2---:R-:W-:Y:S02]  /*0bd0*/  SEL R19, R8, RZ, !P0 ;  /* 0x000000ff08137207 */ /* 0x004fe40004000000 */
[----:B------:R-:W-:Y:S02]  /*0be0*/  SEL R8, R9, RZ, !P0 ;  /* 0x000000ff09087207 */ /* 0x000fe40004000000 */
[----:B---3--:R-:W-:Y:S02]  /*0bf0*/  SEL R12, R12, RZ, !P0 ;  /* 0x000000ff0c0c7207 */ /* 0x008fe40004000000 */
[----:B------:R-:W-:Y:S02]  /*0c00*/  SEL R9, R10, RZ, !P0 ;  /* 0x000000ff0a097207 */ /* 0x000fe40004000000 */
[----:B------:R-:W-:Y:S02]  /*0c10*/  SEL R13, R13, RZ, !P0 ;  /* 0x000000ff0d0d7207 */ /* 0x000fe40004000000 */
[----:B------:R-:W-:-:S02]  /*0c20*/  SEL R14, R14, RZ, !P0 ;  /* 0x000000ff0e0e7207 */ /* 0x000fc40004000000 */
[----:B----4-:R-:W-:Y:S01]  /*0c30*/  SEL R4, R4, RZ, P1 ;  /* 0x000000ff04047207 */ /* 0x010fe20000800000 */
[----:B------:R-:W-:Y:S01]  /*0c40*/  @!P0 FFMA R4, R19, R18, R12 ;  /* 0x0000001213048223 */ /* 0x000fe2000000000c */
[----:B------:R-:W-:Y:S01]  /*0c50*/  SEL R5, R5, RZ, P1 ;  /* 0x000000ff05057207 */ /* 0x000fe20000800000 */
[----:B------:R-:W-:Y:S01]  /*0c60*/  @!P0 FFMA R5, R8, R17, R13 ;  /* 0x0000001108058223 */ /* 0x000fe2000000000d */
[----:B------:R-:W-:Y:S01]  /*0c70*/  SEL R6, R6, RZ, P1 ;  /* 0x000000ff06067207 */ /* 0x000fe20000800000 */
[----:B------:R-:W-:Y:S01]  /*0c80*/  @!P0 FFMA R6, R9, R16, R14 ;  /* 0x0000001009068223 */ /* 0x000fe2000000000e */
[----:B------:R-:W-:Y:S02]  /*0c90*/  CS2R R16, SRZ ;  /* 0x0000000000107805 */ /* 0x000fe4000001ff00 */
[----:B------:R-:W-:Y:S01]  /*0ca0*/  CS2R R18, SRZ ;  /* 0x0000000000127805 */ /* 0x000fe2000001ff00 */
[----:B------:R-:W0:Y:S05]  /*0cb0*/  LDC.64 R8, c[0x0][0x240] ;  /* 0x00009000ff087b82 */ /* 0x000e2a0000000a00 */
[----:B------:R-:W2:Y:S01]  /*0cc0*/  @P1 LDG.E.EL.128 R16, desc[UR4][R34.64+-0x100] ;  /* 0xffff000422101981 */ /* 0x000ea2000c2e1d00 */
[----:B------:R-:W-:-:S02]  /*0cd0*/  SEL R10, R11, RZ, !P0 ;  /* 0x000000ff0b0a7207 */ /* 0x000fc40004000000 */
[----:B------:R-:W-:Y:S02]  /*0ce0*/  SEL R15, R15, RZ, !P0 ;  /* 0x000000ff0f0f7207 */ /* 0x000fe40004000000 */
[----:B------:R-:W-:Y:S02]  /*0cf0*/  SEL R7, R7, RZ, P1 ;  /* 0x000000ff07077207 */ /* 0x000fe40000800000 */
[----:B-----5:R-:W-:Y:S01]  /*0d00*/  SEL R11, R20, RZ, !P0 ;  /* 0x000000ff140b7207 */ /* 0x020fe20004000000 */
[----:B------:R-:W-:Y:S01]  /*0d10*/  @!P0 FFMA R7, R10, R31, R15 ;  /* 0x0000001f0a078223 */ /* 0x000fe2000000000f */
[----:B------:R-:W-:Y:S02]  /*0d20*/  SEL R21, R21, RZ, !P0 ;  /* 0x000000ff15157207 */ /* 0x000fe40004000000 */
[----:B------:R-:W-:Y:S02]  /*0d30*/  SEL R22, R22, RZ, !P0 ;  /* 0x000000ff16167207 */ /* 0x000fe40004000000 */
[----:B------:R-:W-:-:S02]  /*0d40*/  SEL R23, R23, RZ, !P0 ;  /* 0x000000ff17177207 */ /* 0x000fc40004000000 */
[----:B------:R-:W-:Y:S02]  /*0d50*/  SEL R24, R24, RZ, !P0 ;  /* 0x000000ff18187207 */ /* 0x000fe40004000000 */
[----:B------:R-:W-:Y:S02]  /*0d60*/  SEL R2, R25, RZ, !P0 ;  /* 0x000000ff19027207 */ /* 0x000fe40004000000 */
[----:B------:R-:W-:Y:S02]  /*0d70*/  SEL R3, R26, RZ, !P0 ;  /* 0x000000ff1a037207 */ /* 0x000fe40004000000 */
[----:B------:R-:W-:Y:S02]  /*0d80*/  SEL R10, R27, RZ, !P0 ;  /* 0x000000ff1b0a7207 */ /* 0x000fe40004000000 */
[----:B------:R-:W-:Y:S02]  /*0d90*/  FSETP.GEU.AND P6, PT, R7, RZ, PT ;  /* 0x000000ff0700720b */ /* 0x000fe40003fce000 */
[----:B------:R-:W-:-:S02]  /*0da0*/  FSETP.GEU.AND P2, PT, R4, RZ, PT ;  /* 0x000000ff0400720b */ /* 0x000fc40003f4e000 */
[----:B------:R-:W-:Y:S01]  /*0db0*/  SEL R7, R7, RZ, P6 ;  /* 0x000000ff07077207 */ /* 0x000fe20003000000 */
[----:B0-----:R-:W-:Y:S01]  /*0dc0*/  IMAD.WIDE R8, R0, 0x4, R8 ;  /* 0x0000000400087825 */ /* 0x001fe200078e0208 */
[----:B------:R-:W-:Y:S02]  /*0dd0*/  SEL R4, R4, RZ, P2 ;  /* 0x000000ff04047207 */ /* 0x000fe40001000000 */
[----:B--2---:R-:W-:Y:S01]  /*0de0*/  SEL R16, R16, RZ, P1 ;  /* 0x000000ff10107207 */ /* 0x004fe20000800000 */
[----:B------:R-:W-:Y:S01]  /*0df0*/  @!P0 FFMA R16, R11, R30, R24 ;  /* 0x0000001e0b108223 */ /* 0x000fe20000000018 */
[----:B------:R-:W-:Y:S01]  /*0e00*/  SEL R17, R17, RZ, P1 ;  /* 0x000000ff11117207 */ /* 0x000fe20000800000 */
[----:B------:R-:W-:Y:S01]  /*0e10*/  @!P0 FFMA R17, R21, R28, R2 ;  /* 0x0000001c15118223 */ /* 0x000fe20000000002 */
[----:B------:R-:W-:Y:S01]  /*0e20*/  SEL R18, R18, RZ, P1 ;  /* 0x000000ff12127207 */ /* 0x000fe20000800000 */
[----:B------:R-:W-:Y:S01]  /*0e30*/  @!P0 FFMA R18, R22, R29, R3 ;  /* 0x0000001d16128223 */ /* 0x000fe20000000003 */
[----:B------:R-:W-:Y:S01]  /*0e40*/  SEL R19, R19, RZ, P1 ;  /* 0x000000ff13137207 */ /* 0x000fe20000800000 */
[----:B------:R-:W-:Y:S01]  /*0e50*/  @!P0 FFMA R19, R23, R32, R10 ;  /* 0x0000002017138223 */ /* 0x000fe2000000000a */
[----:B------:R-:W-:-:S02]  /*0e60*/  FSETP.GEU.AND P0, PT, R6, RZ, PT ;  /* 0x000000ff0600720b */ /* 0x000fc40003f0e000 */
[----:B------:R-:W-:Y:S02]  /*0e70*/  FSETP.GEU.AND P1, PT, R5, RZ, PT ;  /* 0x000000ff0500720b */ /* 0x000fe40003f2e000 */
[----:B------:R-:W-:Y:S02]  /*0e80*/  FSETP.GEU.AND P3, PT, R19, RZ, PT ;  /* 0x000000ff1300720b */ /* 0x000fe40003f6e000 */
[----:B------:R-:W-:Y:S02]  /*0e90*/  FSETP.GEU.AND P4, PT, R18, RZ, PT ;  /* 0x000000ff1200720b */ /* 0x000fe40003f8e000 */
[----:B------:R-:W-:Y:S02]  /*0ea0*/  FSETP.GEU.AND P5, PT, R17, RZ, PT ;  /* 0x000000ff1100720b */ /* 0x000fe40003fae000 */
[----:B------:R-:W-:Y:S02]  /*0eb0*/  FSETP.GEU.AND P6, PT, R16, RZ, PT ;  /* 0x000000ff1000720b */ /* 0x000fe40003fce000 */
[----:B------:R-:W-:-:S02]  /*0ec0*/  SEL R6, R6, RZ, P0 ;  /* 0x000000ff06067207 */ /* 0x000fc40000000000 */
[----:B------:R-:W-:Y:S02]  /*0ed0*/  SEL R5, R5, RZ, P1 ;  /* 0x000000ff05057207 */ /* 0x000fe40000800000 */
[----:B------:R-:W-:Y:S02]  /*0ee0*/  SEL R19, R19, RZ, P3 ;  /* 0x000000ff13137207 */ /* 0x000fe40001800000 */
[----:B------:R-:W-:Y:S02]  /*0ef0*/  SEL R18, R18, RZ, P4 ;  /* 0x000000ff12127207 */ /* 0x000fe40002000000 */
[----:B------:R-:W-:Y:S02]  /*0f00*/  SEL R17, R17, RZ, P5 ;  /* 0x000000ff11117207 */ /* 0x000fe40002800000 */
[----:B------:R-:W-:Y:S01]  /*0f10*/  SEL R16, R16, RZ, P6 ;  /* 0x000000ff10107207 */ /* 0x000fe20003000000 */
[----:B------:R-:W-:Y:S04]  /*0f20*/  STG.E.128 desc[UR4][R8.64], R4 ;  /* 0x0000000408007986 */ /* 0x000fe8000c101d04 */
[----:B------:R-:W-:Y:S01]  /*0f30*/  STG.E.128 desc[UR4][R8.64+0x800], R16 ;  /* 0x0008001008007986 */ /* 0x000fe2000c101d04 */
[----:B------:R-:W-:Y:S05]  /*0f40*/  EXIT ;  /* 0x000000000000794d */ /* 0x000fea0003800000 */
.L_x_0:
[----:B------:R-:W-:-:S00]  /*0f50*/  BRA `(.L_x_0) ;  /* 0xfffffffc00fc7947 */ /* 0x000fc0000383ffff */
[----:B------:R-:W-:-:S00]  /*0f60*/  NOP ;  /* 0x0000000000007918 */ /* 0x000fc00000000000 */
        /* <DEDUP_REMOVED lines=9> */
.L_x_1:


//--------------------- .nv.global.init           --------------------------
	.section	.nv.global.init,"aw",@progbits
.nv.global.init:
	.type		_$_str,@object
	.size		_$_str,(_$_str_$_2 - _$_str)
_$_str:
        /*0000*/ 	.byte	0x5f, 0x5f, 0x43, 0x55, 0x44, 0x41, 0x5f, 0x46, 0x54, 0x5a, 0x00
	.type		_$_str_$_2,@object
	.size		_$_str_$_2,(.L_1 - _$_str_$_2)
_$_str_$_2:
        /*000b*/ 	.byte	0x5f, 0x5f, 0x43, 0x55, 0x44, 0x41, 0x5f, 0x50, 0x52, 0x45, 0x43, 0x5f, 0x53, 0x51, 0x52, 0x54
        /*001b*/ 	.byte	0x00
.L_1:


//--------------------- .nv.constant0.triton_poi_fused_cat_relu_25 --------------------------
	.section	.nv.constant0.triton_poi_fused_cat_relu_25,"a",@progbits
	.sectionflags	@""
	.align	4
.nv.constant0.triton_poi_fused_cat_relu_25:
	.zero		588
